//
// Generated by NVIDIA NVVM Compiler
//
// Compiler Build ID: CL-36424714
// Cuda compilation tools, release 13.0, V13.0.88
// Based on NVVM 20.0.0
//

.version 9.0
.target sm_100
.address_size 64

	// .globl	_Z18gemm_non_coalescedIfEvmmmT_PKS0_mS2_mS0_PS0_m

.visible .entry _Z18gemm_non_coalescedIfEvmmmT_PKS0_mS2_mS0_PS0_m(
	.param .u64 _Z18gemm_non_coalescedIfEvmmmT_PKS0_mS2_mS0_PS0_m_param_0,
	.param .u64 _Z18gemm_non_coalescedIfEvmmmT_PKS0_mS2_mS0_PS0_m_param_1,
	.param .u64 _Z18gemm_non_coalescedIfEvmmmT_PKS0_mS2_mS0_PS0_m_param_2,
	.param .f32 _Z18gemm_non_coalescedIfEvmmmT_PKS0_mS2_mS0_PS0_m_param_3,
	.param .u64 .ptr .align 1 _Z18gemm_non_coalescedIfEvmmmT_PKS0_mS2_mS0_PS0_m_param_4,
	.param .u64 _Z18gemm_non_coalescedIfEvmmmT_PKS0_mS2_mS0_PS0_m_param_5,
	.param .u64 .ptr .align 1 _Z18gemm_non_coalescedIfEvmmmT_PKS0_mS2_mS0_PS0_m_param_6,
	.param .u64 _Z18gemm_non_coalescedIfEvmmmT_PKS0_mS2_mS0_PS0_m_param_7,
	.param .f32 _Z18gemm_non_coalescedIfEvmmmT_PKS0_mS2_mS0_PS0_m_param_8,
	.param .u64 .ptr .align 1 _Z18gemm_non_coalescedIfEvmmmT_PKS0_mS2_mS0_PS0_m_param_9,
	.param .u64 _Z18gemm_non_coalescedIfEvmmmT_PKS0_mS2_mS0_PS0_m_param_10
)
{
	.reg .pred 	%p<13>;
	.reg .b32 	%r<10>;
	.reg .b32 	%f<75>;
	.reg .b64 	%rd<82>;

	ld.param.u64 	%rd28, [_Z18gemm_non_coalescedIfEvmmmT_PKS0_mS2_mS0_PS0_m_param_0];
	ld.param.u64 	%rd29, [_Z18gemm_non_coalescedIfEvmmmT_PKS0_mS2_mS0_PS0_m_param_1];
	ld.param.u64 	%rd23, [_Z18gemm_non_coalescedIfEvmmmT_PKS0_mS2_mS0_PS0_m_param_2];
	ld.param.u64 	%rd31, [_Z18gemm_non_coalescedIfEvmmmT_PKS0_mS2_mS0_PS0_m_param_4];
	ld.param.u64 	%rd24, [_Z18gemm_non_coalescedIfEvmmmT_PKS0_mS2_mS0_PS0_m_param_5];
	ld.param.u64 	%rd32, [_Z18gemm_non_coalescedIfEvmmmT_PKS0_mS2_mS0_PS0_m_param_6];
	ld.param.u64 	%rd25, [_Z18gemm_non_coalescedIfEvmmmT_PKS0_mS2_mS0_PS0_m_param_7];
	cvta.to.global.u64 	%rd1, %rd32;
	cvta.to.global.u64 	%rd2, %rd31;
	mov.u32 	%r1, %ctaid.x;
	mov.u32 	%r2, %ntid.x;
	mov.u32 	%r3, %tid.x;
	mad.lo.s32 	%r4, %r1, %r2, %r3;
	cvt.u64.u32 	%rd3, %r4;
	mov.u32 	%r5, %ctaid.y;
	mov.u32 	%r6, %ntid.y;
	mov.u32 	%r7, %tid.y;
	mad.lo.s32 	%r8, %r5, %r6, %r7;
	cvt.u64.u32 	%rd4, %r8;
	setp.le.u64 	%p1, %rd28, %rd3;
	setp.le.u64 	%p2, %rd29, %rd4;
	or.pred  	%p3, %p1, %p2;
	@%p3 bra 	$L__BB0_14;
	setp.eq.s64 	%p4, %rd23, 0;
	mov.f32 	%f74, 0f00000000;
	@%p4 bra 	$L__BB0_13;
	mul.lo.s64 	%rd5, %rd24, %rd3;
	and.b64  	%rd6, %rd23, 7;
	setp.lt.u64 	%p5, %rd23, 8;
	mov.f32 	%f74, 0f00000000;
	mov.b64 	%rd80, 0;
	@%p5 bra 	$L__BB0_5;
	and.b64  	%rd80, %rd23, -8;
	shl.b64 	%rd34, %rd4, 2;
	add.s64 	%rd77, %rd1, %rd34;
	shl.b64 	%rd35, %rd5, 2;
	add.s64 	%rd36, %rd35, %rd2;
	add.s64 	%rd76, %rd36, 16;
	shl.b64 	%rd10, %rd25, 2;
	mov.f32 	%f74, 0f00000000;
	mov.u64 	%rd78, %rd80;
$L__BB0_4:
	.pragma "nounroll";
	ld.global.f32 	%f19, [%rd76+-16];
	ld.global.f32 	%f20, [%rd77];
	fma.rn.f32 	%f21, %f19, %f20, %f74;
	ld.global.f32 	%f22, [%rd76+-12];
	add.s64 	%rd37, %rd77, %rd10;
	ld.global.f32 	%f23, [%rd37];
	fma.rn.f32 	%f24, %f22, %f23, %f21;
	ld.global.f32 	%f25, [%rd76+-8];
	add.s64 	%rd38, %rd37, %rd10;
	ld.global.f32 	%f26, [%rd38];
	fma.rn.f32 	%f27, %f25, %f26, %f24;
	ld.global.f32 	%f28, [%rd76+-4];
	add.s64 	%rd39, %rd38, %rd10;
	ld.global.f32 	%f29, [%rd39];
	fma.rn.f32 	%f30, %f28, %f29, %f27;
	ld.global.f32 	%f31, [%rd76];
	add.s64 	%rd40, %rd39, %rd10;
	ld.global.f32 	%f32, [%rd40];
	fma.rn.f32 	%f33, %f31, %f32, %f30;
	ld.global.f32 	%f34, [%rd76+4];
	add.s64 	%rd41, %rd40, %rd10;
	ld.global.f32 	%f35, [%rd41];
	fma.rn.f32 	%f36, %f34, %f35, %f33;
	ld.global.f32 	%f37, [%rd76+8];
	add.s64 	%rd42, %rd41, %rd10;
	ld.global.f32 	%f38, [%rd42];
	fma.rn.f32 	%f39, %f37, %f38, %f36;
	ld.global.f32 	%f40, [%rd76+12];
	add.s64 	%rd43, %rd42, %rd10;
	ld.global.f32 	%f41, [%rd43];
	fma.rn.f32 	%f74, %f40, %f41, %f39;
	add.s64 	%rd78, %rd78, -8;
	shl.b64 	%rd44, %rd25, 5;
	add.s64 	%rd77, %rd77, %rd44;
	add.s64 	%rd76, %rd76, 32;
	setp.ne.s64 	%p6, %rd78, 0;
	@%p6 bra 	$L__BB0_4;
$L__BB0_5:
	setp.eq.s64 	%p7, %rd6, 0;
	@%p7 bra 	$L__BB0_13;
	and.b64  	%rd18, %rd23, 3;
	setp.lt.u64 	%p8, %rd6, 4;
	@%p8 bra 	$L__BB0_8;
	add.s64 	%rd45, %rd80, %rd5;
	shl.b64 	%rd46, %rd45, 2;
	add.s64 	%rd47, %rd2, %rd46;
	ld.global.f32 	%f43, [%rd47];
	mad.lo.s64 	%rd48, %rd80, %rd25, %rd4;
	shl.b64 	%rd49, %rd48, 2;
	add.s64 	%rd50, %rd1, %rd49;
	ld.global.f32 	%f44, [%rd50];
	fma.rn.f32 	%f45, %f43, %f44, %f74;
	ld.global.f32 	%f46, [%rd47+4];
	shl.b64 	%rd51, %rd25, 2;
	add.s64 	%rd52, %rd50, %rd51;
	ld.global.f32 	%f47, [%rd52];
	fma.rn.f32 	%f48, %f46, %f47, %f45;
	ld.global.f32 	%f49, [%rd47+8];
	add.s64 	%rd53, %rd52, %rd51;
	ld.global.f32 	%f50, [%rd53];
	fma.rn.f32 	%f51, %f49, %f50, %f48;
	ld.global.f32 	%f52, [%rd47+12];
	add.s64 	%rd54, %rd53, %rd51;
	ld.global.f32 	%f53, [%rd54];
	fma.rn.f32 	%f74, %f52, %f53, %f51;
	add.s64 	%rd80, %rd80, 4;
$L__BB0_8:
	setp.eq.s64 	%p9, %rd18, 0;
	@%p9 bra 	$L__BB0_13;
	setp.eq.s64 	%p10, %rd18, 1;
	@%p10 bra 	$L__BB0_11;
	add.s64 	%rd55, %rd80, %rd5;
	shl.b64 	%rd56, %rd55, 2;
	add.s64 	%rd57, %rd2, %rd56;
	ld.global.f32 	%f55, [%rd57];
	mad.lo.s64 	%rd58, %rd80, %rd25, %rd4;
	shl.b64 	%rd59, %rd58, 2;
	add.s64 	%rd60, %rd1, %rd59;
	ld.global.f32 	%f56, [%rd60];
	fma.rn.f32 	%f57, %f55, %f56, %f74;
	ld.global.f32 	%f58, [%rd57+4];
	shl.b64 	%rd61, %rd25, 2;
	add.s64 	%rd62, %rd60, %rd61;
	ld.global.f32 	%f59, [%rd62];
	fma.rn.f32 	%f74, %f58, %f59, %f57;
	add.s64 	%rd80, %rd80, 2;
$L__BB0_11:
	and.b64  	%rd63, %rd23, 1;
	setp.eq.b64 	%p11, %rd63, 1;
	not.pred 	%p12, %p11;
	@%p12 bra 	$L__BB0_13;
	add.s64 	%rd64, %rd80, %rd5;
	shl.b64 	%rd65, %rd64, 2;
	add.s64 	%rd66, %rd2, %rd65;
	ld.global.f32 	%f60, [%rd66];
	mad.lo.s64 	%rd67, %rd80, %rd25, %rd4;
	shl.b64 	%rd68, %rd67, 2;
	add.s64 	%rd69, %rd1, %rd68;
	ld.global.f32 	%f61, [%rd69];
	fma.rn.f32 	%f74, %f60, %f61, %f74;
$L__BB0_13:
	ld.param.u64 	%rd75, [_Z18gemm_non_coalescedIfEvmmmT_PKS0_mS2_mS0_PS0_m_param_10];
	ld.param.u64 	%rd74, [_Z18gemm_non_coalescedIfEvmmmT_PKS0_mS2_mS0_PS0_m_param_9];
	ld.param.f32 	%f66, [_Z18gemm_non_coalescedIfEvmmmT_PKS0_mS2_mS0_PS0_m_param_8];
	ld.param.f32 	%f65, [_Z18gemm_non_coalescedIfEvmmmT_PKS0_mS2_mS0_PS0_m_param_3];
	mad.lo.s64 	%rd70, %rd75, %rd3, %rd4;
	cvta.to.global.u64 	%rd71, %rd74;
	shl.b64 	%rd72, %rd70, 2;
	add.s64 	%rd73, %rd71, %rd72;
	ld.global.f32 	%f62, [%rd73];
	mul.f32 	%f63, %f66, %f62;
	fma.rn.f32 	%f64, %f65, %f74, %f63;
	st.global.f32 	[%rd73], %f64;
$L__BB0_14:
	ret;

}
	// .globl	_Z14gemm_coalescedIfEvmmmT_PKS0_mS2_mS0_PS0_m
.visible .entry _Z14gemm_coalescedIfEvmmmT_PKS0_mS2_mS0_PS0_m(
	.param .u64 _Z14gemm_coalescedIfEvmmmT_PKS0_mS2_mS0_PS0_m_param_0,
	.param .u64 _Z14gemm_coalescedIfEvmmmT_PKS0_mS2_mS0_PS0_m_param_1,
	.param .u64 _Z14gemm_coalescedIfEvmmmT_PKS0_mS2_mS0_PS0_m_param_2,
	.param .f32 _Z14gemm_coalescedIfEvmmmT_PKS0_mS2_mS0_PS0_m_param_3,
	.param .u64 .ptr .align 1 _Z14gemm_coalescedIfEvmmmT_PKS0_mS2_mS0_PS0_m_param_4,
	.param .u64 _Z14gemm_coalescedIfEvmmmT_PKS0_mS2_mS0_PS0_m_param_5,
	.param .u64 .ptr .align 1 _Z14gemm_coalescedIfEvmmmT_PKS0_mS2_mS0_PS0_m_param_6,
	.param .u64 _Z14gemm_coalescedIfEvmmmT_PKS0_mS2_mS0_PS0_m_param_7,
	.param .f32 _Z14gemm_coalescedIfEvmmmT_PKS0_mS2_mS0_PS0_m_param_8,
	.param .u64 .ptr .align 1 _Z14gemm_coalescedIfEvmmmT_PKS0_mS2_mS0_PS0_m_param_9,
	.param .u64 _Z14gemm_coalescedIfEvmmmT_PKS0_mS2_mS0_PS0_m_param_10
)
{
	.reg .pred 	%p<13>;
	.reg .b32 	%r<9>;
	.reg .b32 	%f<75>;
	.reg .b64 	%rd<81>;

	ld.param.u64 	%rd28, [_Z14gemm_coalescedIfEvmmmT_PKS0_mS2_mS0_PS0_m_param_0];
	ld.param.u64 	%rd29, [_Z14gemm_coalescedIfEvmmmT_PKS0_mS2_mS0_PS0_m_param_1];
	ld.param.u64 	%rd23, [_Z14gemm_coalescedIfEvmmmT_PKS0_mS2_mS0_PS0_m_param_2];
	ld.param.u64 	%rd30, [_Z14gemm_coalescedIfEvmmmT_PKS0_mS2_mS0_PS0_m_param_4];
	ld.param.u64 	%rd24, [_Z14gemm_coalescedIfEvmmmT_PKS0_mS2_mS0_PS0_m_param_5];
	ld.param.u64 	%rd31, [_Z14gemm_coalescedIfEvmmmT_PKS0_mS2_mS0_PS0_m_param_6];
	ld.param.u64 	%rd25, [_Z14gemm_coalescedIfEvmmmT_PKS0_mS2_mS0_PS0_m_param_7];
	cvta.to.global.u64 	%rd1, %rd31;
	cvta.to.global.u64 	%rd2, %rd30;
	mov.u32 	%r1, %ctaid.x;
	mov.u32 	%r2, %ntid.x;
	mov.u32 	%r3, %tid.x;
	mad.lo.s32 	%r4, %r1, %r2, %r3;
	cvt.u64.u32 	%rd3, %r4;
	mov.u32 	%r5, %ctaid.y;
	mov.u32 	%r6, %ntid.y;
	mov.u32 	%r7, %tid.y;
	mad.lo.s32 	%r8, %r5, %r6, %r7;
	cvt.u64.u32 	%rd4, %r8;
	setp.le.u64 	%p1, %rd28, %rd4;
	setp.le.u64 	%p2, %rd29, %rd3;
	or.pred  	%p3, %p1, %p2;
	@%p3 bra 	$L__BB1_14;
	setp.eq.s64 	%p4, %rd23, 0;
	mov.f32 	%f74, 0f00000000;
	@%p4 bra 	$L__BB1_13;
	mul.lo.s64 	%rd5, %rd24, %rd4;
	and.b64  	%rd6, %rd23, 7;
	setp.lt.u64 	%p5, %rd23, 8;
	mov.f32 	%f74, 0f00000000;
	mov.b64 	%rd79, 0;
	@%p5 bra 	$L__BB1_5;
	and.b64  	%rd79, %rd23, -8;
	shl.b64 	%rd33, %rd3, 2;
	add.s64 	%rd76, %rd1, %rd33;
	shl.b64 	%rd34, %rd5, 2;
	add.s64 	%rd35, %rd34, %rd2;
	add.s64 	%rd75, %rd35, 16;
	shl.b64 	%rd10, %rd25, 2;
	mov.f32 	%f74, 0f00000000;
	mov.u64 	%rd77, %rd79;
$L__BB1_4:
	.pragma "nounroll";
	ld.global.f32 	%f19, [%rd75+-16];
	ld.global.f32 	%f20, [%rd76];
	fma.rn.f32 	%f21, %f19, %f20, %f74;
	ld.global.f32 	%f22, [%rd75+-12];
	add.s64 	%rd36, %rd76, %rd10;
	ld.global.f32 	%f23, [%rd36];
	fma.rn.f32 	%f24, %f22, %f23, %f21;
	ld.global.f32 	%f25, [%rd75+-8];
	add.s64 	%rd37, %rd36, %rd10;
	ld.global.f32 	%f26, [%rd37];
	fma.rn.f32 	%f27, %f25, %f26, %f24;
	ld.global.f32 	%f28, [%rd75+-4];
	add.s64 	%rd38, %rd37, %rd10;
	ld.global.f32 	%f29, [%rd38];
	fma.rn.f32 	%f30, %f28, %f29, %f27;
	ld.global.f32 	%f31, [%rd75];
	add.s64 	%rd39, %rd38, %rd10;
	ld.global.f32 	%f32, [%rd39];
	fma.rn.f32 	%f33, %f31, %f32, %f30;
	ld.global.f32 	%f34, [%rd75+4];
	add.s64 	%rd40, %rd39, %rd10;
	ld.global.f32 	%f35, [%rd40];
	fma.rn.f32 	%f36, %f34, %f35, %f33;
	ld.global.f32 	%f37, [%rd75+8];
	add.s64 	%rd41, %rd40, %rd10;
	ld.global.f32 	%f38, [%rd41];
	fma.rn.f32 	%f39, %f37, %f38, %f36;
	ld.global.f32 	%f40, [%rd75+12];
	add.s64 	%rd42, %rd41, %rd10;
	ld.global.f32 	%f41, [%rd42];
	fma.rn.f32 	%f74, %f40, %f41, %f39;
	add.s64 	%rd77, %rd77, -8;
	shl.b64 	%rd43, %rd25, 5;
	add.s64 	%rd76, %rd76, %rd43;
	add.s64 	%rd75, %rd75, 32;
	setp.ne.s64 	%p6, %rd77, 0;
	@%p6 bra 	$L__BB1_4;
$L__BB1_5:
	setp.eq.s64 	%p7, %rd6, 0;
	@%p7 bra 	$L__BB1_13;
	and.b64  	%rd18, %rd23, 3;
	setp.lt.u64 	%p8, %rd6, 4;
	@%p8 bra 	$L__BB1_8;
	add.s64 	%rd44, %rd79, %rd5;
	shl.b64 	%rd45, %rd44, 2;
	add.s64 	%rd46, %rd2, %rd45;
	ld.global.f32 	%f43, [%rd46];
	mad.lo.s64 	%rd47, %rd79, %rd25, %rd3;
	shl.b64 	%rd48, %rd47, 2;
	add.s64 	%rd49, %rd1, %rd48;
	ld.global.f32 	%f44, [%rd49];
	fma.rn.f32 	%f45, %f43, %f44, %f74;
	ld.global.f32 	%f46, [%rd46+4];
	shl.b64 	%rd50, %rd25, 2;
	add.s64 	%rd51, %rd49, %rd50;
	ld.global.f32 	%f47, [%rd51];
	fma.rn.f32 	%f48, %f46, %f47, %f45;
	ld.global.f32 	%f49, [%rd46+8];
	add.s64 	%rd52, %rd51, %rd50;
	ld.global.f32 	%f50, [%rd52];
	fma.rn.f32 	%f51, %f49, %f50, %f48;
	ld.global.f32 	%f52, [%rd46+12];
	add.s64 	%rd53, %rd52, %rd50;
	ld.global.f32 	%f53, [%rd53];
	fma.rn.f32 	%f74, %f52, %f53, %f51;
	add.s64 	%rd79, %rd79, 4;
$L__BB1_8:
	setp.eq.s64 	%p9, %rd18, 0;
	@%p9 bra 	$L__BB1_13;
	setp.eq.s64 	%p10, %rd18, 1;
	@%p10 bra 	$L__BB1_11;
	add.s64 	%rd54, %rd79, %rd5;
	shl.b64 	%rd55, %rd54, 2;
	add.s64 	%rd56, %rd2, %rd55;
	ld.global.f32 	%f55, [%rd56];
	mad.lo.s64 	%rd57, %rd79, %rd25, %rd3;
	shl.b64 	%rd58, %rd57, 2;
	add.s64 	%rd59, %rd1, %rd58;
	ld.global.f32 	%f56, [%rd59];
	fma.rn.f32 	%f57, %f55, %f56, %f74;
	ld.global.f32 	%f58, [%rd56+4];
	shl.b64 	%rd60, %rd25, 2;
	add.s64 	%rd61, %rd59, %rd60;
	ld.global.f32 	%f59, [%rd61];
	fma.rn.f32 	%f74, %f58, %f59, %f57;
	add.s64 	%rd79, %rd79, 2;
$L__BB1_11:
	and.b64  	%rd62, %rd23, 1;
	setp.eq.b64 	%p11, %rd62, 1;
	not.pred 	%p12, %p11;
	@%p12 bra 	$L__BB1_13;
	add.s64 	%rd63, %rd79, %rd5;
	shl.b64 	%rd64, %rd63, 2;
	add.s64 	%rd65, %rd2, %rd64;
	ld.global.f32 	%f60, [%rd65];
	mad.lo.s64 	%rd66, %rd79, %rd25, %rd3;
	shl.b64 	%rd67, %rd66, 2;
	add.s64 	%rd68, %rd1, %rd67;
	ld.global.f32 	%f61, [%rd68];
	fma.rn.f32 	%f74, %f60, %f61, %f74;
$L__BB1_13:
	ld.param.u64 	%rd74, [_Z14gemm_coalescedIfEvmmmT_PKS0_mS2_mS0_PS0_m_param_10];
	ld.param.u64 	%rd73, [_Z14gemm_coalescedIfEvmmmT_PKS0_mS2_mS0_PS0_m_param_9];
	ld.param.f32 	%f66, [_Z14gemm_coalescedIfEvmmmT_PKS0_mS2_mS0_PS0_m_param_8];
	ld.param.f32 	%f65, [_Z14gemm_coalescedIfEvmmmT_PKS0_mS2_mS0_PS0_m_param_3];
	mad.lo.s64 	%rd69, %rd74, %rd4, %rd3;
	cvta.to.global.u64 	%rd70, %rd73;
	shl.b64 	%rd71, %rd69, 2;
	add.s64 	%rd72, %rd70, %rd71;
	ld.global.f32 	%f62, [%rd72];
	mul.f32 	%f63, %f66, %f62;
	fma.rn.f32 	%f64, %f65, %f74, %f63;
	st.global.f32 	[%rd72], %f64;
$L__BB1_14:
	ret;

}


// ===== COMPILED SASS (sm_100) =====

	.target	sm_100

	.elftype	@"ET_EXEC"


//--------------------- .note.nv.tkinfo           --------------------------
	.section	.note.nv.tkinfo,"",@"SHT_NOTE"
	.sectionflags	@"SHF_NOTE_NV_TKINFO"
	.tkinfo
        /*0018*/ 	.word	0x00000002
        /*0030*/ 	.string	""
        /*0030*/ 	.string	"ptxas"
        /*0030*/ 	.string	"Cuda compilation tools, release 13.0, V13.0.88"
        /*0030*/ 	.string	"Build cuda_13.0.r13.0/compiler.36424714_0"
        /*0030*/ 	.string	"-arch sm_100 -m 64 "



//--------------------- .note.nv.cuinfo           --------------------------
	.section	.note.nv.cuinfo,"",@"SHT_NOTE"
	.sectionflags	@"SHF_NOTE_NV_CUINFO"
        /*0018*/ 	.short	0x0002
        /*001a*/ 	.short	0x0064
        /*001c*/ 	.short	0x0082
	.zero		2


//--------------------- .nv.info                  --------------------------
	.section	.nv.info,"",@"SHT_CUDA_INFO"
	.align	4


	//----- nvinfo : EIATTR_REGCOUNT
	.align		4
        /*0000*/ 	.byte	0x04, 0x2f
        /*0002*/ 	.short	(.L_1 - .L_0)
	.align		4
.L_0:
        /*0004*/ 	.word	index@(_Z18gemm_non_coalescedIfEvmmmT_PKS0_mS2_mS0_PS0_m)
        /*0008*/ 	.word	0x00000020


	//----- nvinfo : EIATTR_FRAME_SIZE
	.align		4
.L_1:
        /*000c*/ 	.byte	0x04, 0x11
        /*000e*/ 	.short	(.L_3 - .L_2)
	.align		4
.L_2:
        /*0010*/ 	.word	index@(_Z18gemm_non_coalescedIfEvmmmT_PKS0_mS2_mS0_PS0_m)
        /*0014*/ 	.word	0x00000000


	//----- nvinfo : EIATTR_REGCOUNT
	.align		4
.L_3:
        /*0018*/ 	.byte	0x04, 0x2f
        /*001a*/ 	.short	(.L_5 - .L_4)
	.align		4
.L_4:
        /*001c*/ 	.word	index@(_Z14gemm_coalescedIfEvmmmT_PKS0_mS2_mS0_PS0_m)
        /*0020*/ 	.word	0x00000020


	//----- nvinfo : EIATTR_FRAME_SIZE
	.align		4
.L_5:
        /*0024*/ 	.byte	0x04, 0x11
        /*0026*/ 	.short	(.L_7 - .L_6)
	.align		4
.L_6:
        /*0028*/ 	.word	index@(_Z14gemm_coalescedIfEvmmmT_PKS0_mS2_mS0_PS0_m)
        /*002c*/ 	.word	0x00000000


	//----- nvinfo : EIATTR_MIN_STACK_SIZE
	.align		4
.L_7:
        /*0030*/ 	.byte	0x04, 0x12
        /*0032*/ 	.short	(.L_9 - .L_8)
	.align		4
.L_8:
        /*0034*/ 	.word	index@(_Z14gemm_coalescedIfEvmmmT_PKS0_mS2_mS0_PS0_m)
        /*0038*/ 	.word	0x00000000


	//----- nvinfo : EIATTR_MIN_STACK_SIZE
	.align		4
.L_9:
        /*003c*/ 	.byte	0x04, 0x12
        /*003e*/ 	.short	(.L_11 - .L_10)
	.align		4
.L_10:
        /*0040*/ 	.word	index@(_Z18gemm_non_coalescedIfEvmmmT_PKS0_mS2_mS0_PS0_m)
        /*0044*/ 	.word	0x00000000
.L_11:


//--------------------- .nv.compat                --------------------------
	.section	.nv.compat,"",@"SHT_CUDA_COMPAT_INFO"
	.align	4
        /*0000*/ 	.byte	0x02, 0x09, 0x00, 0x00, 0x02, 0x02, 0x01, 0x00, 0x02, 0x05, 0x05, 0x00, 0x03, 0x07, 0x01, 0x01
        /*0010*/ 	.byte	0x02, 0x03, 0x00, 0x00, 0x02, 0x06, 0x01, 0x00, 0x04, 0x0b, 0x08, 0x00, 0x09, 0x00, 0x00, 0x00
        /*0020*/ 	.byte	0x00, 0x00, 0x00, 0x00


//--------------------- .nv.info._Z14gemm_coalescedIfEvmmmT_PKS0_mS2_mS0_PS0_m --------------------------
	.section	.nv.info._Z14gemm_coalescedIfEvmmmT_PKS0_mS2_mS0_PS0_m,"",@"SHT_CUDA_INFO"
	.sectionflags	@""
	.align	4


	//----- nvinfo : EIATTR_CUDA_API_VERSION
	.align		4
        /*0000*/ 	.byte	0x04, 0x37
        /*0002*/ 	.short	(.L_13 - .L_12)
.L_12:
        /*0004*/ 	.word	0x00000082


	//----- nvinfo : EIATTR_KPARAM_INFO
	.align		4
.L_13:
        /*0008*/ 	.byte	0x04, 0x17
        /*000a*/ 	.short	(.L_15 - .L_14)
.L_14:
        /*000c*/ 	.word	0x00000000
        /*0010*/ 	.short	0x000a
        /*0012*/ 	.short	0x0050
        /*0014*/ 	.byte	0x00, 0xf0, 0x21, 0x00


	//----- nvinfo : EIATTR_KPARAM_INFO
	.align		4
.L_15:
        /*0018*/ 	.byte	0x04, 0x17
        /*001a*/ 	.short	(.L_17 - .L_16)
.L_16:
        /*001c*/ 	.word	0x00000000
        /*0020*/ 	.short	0x0009
        /*0022*/ 	.short	0x0048
        /*0024*/ 	.byte	0x00, 0xf5, 0x21, 0x00


	//----- nvinfo : EIATTR_KPARAM_INFO
	.align		4
.L_17:
        /*0028*/ 	.byte	0x04, 0x17
        /*002a*/ 	.short	(.L_19 - .L_18)
.L_18:
        /*002c*/ 	.word	0x00000000
        /*0030*/ 	.short	0x0008
        /*0032*/ 	.short	0x0040
        /*0034*/ 	.byte	0x00, 0xf0, 0x11, 0x00


	//----- nvinfo : EIATTR_KPARAM_INFO
	.align		4
.L_19:
        /*0038*/ 	.byte	0x04, 0x17
        /*003a*/ 	.short	(.L_21 - .L_20)
.L_20:
        /*003c*/ 	.word	0x00000000
        /*0040*/ 	.short	0x0007
        /*0042*/ 	.short	0x0038
        /*0044*/ 	.byte	0x00, 0xf0, 0x21, 0x00


	//----- nvinfo : EIATTR_KPARAM_INFO
	.align		4
.L_21:
        /*0048*/ 	.byte	0x04, 0x17
        /*004a*/ 	.short	(.L_23 - .L_22)
.L_22:
        /*004c*/ 	.word	0x00000000
        /*0050*/ 	.short	0x0006
        /*0052*/ 	.short	0x0030
        /*0054*/ 	.byte	0x00, 0xf5, 0x21, 0x00


	//----- nvinfo : EIATTR_KPARAM_INFO
	.align		4
.L_23:
        /*0058*/ 	.byte	0x04, 0x17
        /*005a*/ 	.short	(.L_25 - .L_24)
.L_24:
        /*005c*/ 	.word	0x00000000
        /*0060*/ 	.short	0x0005
        /*0062*/ 	.short	0x0028
        /*0064*/ 	.byte	0x00, 0xf0, 0x21, 0x00


	//----- nvinfo : EIATTR_KPARAM_INFO
	.align		4
.L_25:
        /*0068*/ 	.byte	0x04, 0x17
        /*006a*/ 	.short	(.L_27 - .L_26)
.L_26:
        /*006c*/ 	.word	0x00000000
        /*0070*/ 	.short	0x0004
        /*0072*/ 	.short	0x0020
        /*0074*/ 	.byte	0x00, 0xf5, 0x21, 0x00


	//----- nvinfo : EIATTR_KPARAM_INFO
	.align		4
.L_27:
        /*0078*/ 	.byte	0x04, 0x17
        /*007a*/ 	.short	(.L_29 - .L_28)
.L_28:
        /*007c*/ 	.word	0x00000000
        /*0080*/ 	.short	0x0003
        /*0082*/ 	.short	0x0018
        /*0084*/ 	.byte	0x00, 0xf0, 0x11, 0x00


	//----- nvinfo : EIATTR_KPARAM_INFO
	.align		4
.L_29:
        /*0088*/ 	.byte	0x04, 0x17
        /*008a*/ 	.short	(.L_31 - .L_30)
.L_30:
        /*008c*/ 	.word	0x00000000
        /*0090*/ 	.short	0x0002
        /*0092*/ 	.short	0x0010
        /*0094*/ 	.byte	0x00, 0xf0, 0x21, 0x00


	//----- nvinfo : EIATTR_KPARAM_INFO
	.align		4
.L_31:
        /*0098*/ 	.byte	0x04, 0x17
        /*009a*/ 	.short	(.L_33 - .L_32)
.L_32:
        /*009c*/ 	.word	0x00000000
        /*00a0*/ 	.short	0x0001
        /*00a2*/ 	.short	0x0008
        /*00a4*/ 	.byte	0x00, 0xf0, 0x21, 0x00


	//----- nvinfo : EIATTR_KPARAM_INFO
	.align		4
.L_33:
        /*00a8*/ 	.byte	0x04, 0x17
        /*00aa*/ 	.short	(.L_35 - .L_34)
.L_34:
        /*00ac*/ 	.word	0x00000000
        /*00b0*/ 	.short	0x0000
        /*00b2*/ 	.short	0x0000
        /*00b4*/ 	.byte	0x00, 0xf0, 0x21, 0x00


	//----- nvinfo : EIATTR_SPARSE_MMA_MASK
	.align		4
.L_35:
        /*00b8*/ 	.byte	0x03, 0x50
        /*00ba*/ 	.short	0x0000


	//----- nvinfo : EIATTR_MAXREG_COUNT
	.align		4
        /*00bc*/ 	.byte	0x03, 0x1b
        /*00be*/ 	.short	0x00ff


	//----- nvinfo : EIATTR_MERCURY_ISA_VERSION
	.align		4
        /*00c0*/ 	.byte	0x03, 0x5f
        /*00c2*/ 	.short	0x0101


	//----- nvinfo : EIATTR_VRC_CTA_INIT_COUNT
	.align		4
        /*00c4*/ 	.byte	0x02, 0x4a
	.zero		1
	.zero		1


	//----- nvinfo : EIATTR_EXIT_INSTR_OFFSETS
	.align		4
        /*00c8*/ 	.byte	0x04, 0x1c
        /*00ca*/ 	.short	(.L_37 - .L_36)


	//   ....[0]....
.L_36:
        /*00cc*/ 	.word	0x000000e0


	//   ....[1]....
        /*00d0*/ 	.word	0x00000cc0


	//----- nvinfo : EIATTR_CBANK_PARAM_SIZE
	.align		4
.L_37:
        /*00d4*/ 	.byte	0x03, 0x19
        /*00d6*/ 	.short	0x0058


	//----- nvinfo : EIATTR_PARAM_CBANK
	.align		4
        /*00d8*/ 	.byte	0x04, 0x0a
        /*00da*/ 	.short	(.L_39 - .L_38)
	.align		4
.L_38:
        /*00dc*/ 	.word	index@(.nv.constant0._Z14gemm_coalescedIfEvmmmT_PKS0_mS2_mS0_PS0_m)
        /*00e0*/ 	.short	0x0380
        /*00e2*/ 	.short	0x0058


	//----- nvinfo : EIATTR_SW_WAR
	.align		4
.L_39:
        /*00e4*/ 	.byte	0x04, 0x36
        /*00e6*/ 	.short	(.L_41 - .L_40)
.L_40:
        /*00e8*/ 	.word	0x00000008
.L_41:


//--------------------- .nv.info._Z18gemm_non_coalescedIfEvmmmT_PKS0_mS2_mS0_PS0_m --------------------------
	.section	.nv.info._Z18gemm_non_coalescedIfEvmmmT_PKS0_mS2_mS0_PS0_m,"",@"SHT_CUDA_INFO"
	.sectionflags	@""
	.align	4


	//----- nvinfo : EIATTR_CUDA_API_VERSION
	.align		4
        /*0000*/ 	.byte	0x04, 0x37
        /*0002*/ 	.short	(.L_43 - .L_42)
.L_42:
        /*0004*/ 	.word	0x00000082


	//----- nvinfo : EIATTR_KPARAM_INFO
	.align		4
.L_43:
        /*0008*/ 	.byte	0x04, 0x17
        /*000a*/ 	.short	(.L_45 - .L_44)
.L_44:
        /*000c*/ 	.word	0x00000000
        /*0010*/ 	.short	0x000a
        /*0012*/ 	.short	0x0050
        /*0014*/ 	.byte	0x00, 0xf0, 0x21, 0x00


	//----- nvinfo : EIATTR_KPARAM_INFO
	.align		4
.L_45:
        /*0018*/ 	.byte	0x04, 0x17
        /*001a*/ 	.short	(.L_47 - .L_46)
.L_46:
        /*001c*/ 	.word	0x00000000
        /*0020*/ 	.short	0x0009
        /*0022*/ 	.short	0x0048
        /*0024*/ 	.byte	0x00, 0xf5, 0x21, 0x00


	//----- nvinfo : EIATTR_KPARAM_INFO
	.align		4
.L_47:
        /*0028*/ 	.byte	0x04, 0x17
        /*002a*/ 	.short	(.L_49 - .L_48)
.L_48:
        /*002c*/ 	.word	0x00000000
        /*0030*/ 	.short	0x0008
        /*0032*/ 	.short	0x0040
        /*0034*/ 	.byte	0x00, 0xf0, 0x11, 0x00


	//----- nvinfo : EIATTR_KPARAM_INFO
	.align		4
.L_49:
        /*0038*/ 	.byte	0x04, 0x17
        /*003a*/ 	.short	(.L_51 - .L_50)
.L_50:
        /*003c*/ 	.word	0x00000000
        /*0040*/ 	.short	0x0007
        /*0042*/ 	.short	0x0038
        /*0044*/ 	.byte	0x00, 0xf0, 0x21, 0x00


	//----- nvinfo : EIATTR_KPARAM_INFO
	.align		4
.L_51:
        /*0048*/ 	.byte	0x04, 0x17
        /*004a*/ 	.short	(.L_53 - .L_52)
.L_52:
        /*004c*/ 	.word	0x00000000
        /*0050*/ 	.short	0x0006
        /*0052*/ 	.short	0x0030
        /*0054*/ 	.byte	0x00, 0xf5, 0x21, 0x00


	//----- nvinfo : EIATTR_KPARAM_INFO
	.align		4
.L_53:
        /*0058*/ 	.byte	0x04, 0x17
        /*005a*/ 	.short	(.L_55 - .L_54)
.L_54:
        /*005c*/ 	.word	0x00000000
        /*0060*/ 	.short	0x0005
        /*0062*/ 	.short	0x0028
        /*0064*/ 	.byte	0x00, 0xf0, 0x21, 0x00


	//----- nvinfo : EIATTR_KPARAM_INFO
	.align		4
.L_55:
        /*0068*/ 	.byte	0x04, 0x17
        /*006a*/ 	.short	(.L_57 - .L_56)
.L_56:
        /*006c*/ 	.word	0x00000000
        /*0070*/ 	.short	0x0004
        /*0072*/ 	.short	0x0020
        /*0074*/ 	.byte	0x00, 0xf5, 0x21, 0x00


	//----- nvinfo : EIATTR_KPARAM_INFO
	.align		4
.L_57:
        /*0078*/ 	.byte	0x04, 0x17
        /*007a*/ 	.short	(.L_59 - .L_58)
.L_58:
        /*007c*/ 	.word	0x00000000
        /*0080*/ 	.short	0x0003
        /*0082*/ 	.short	0x0018
        /*0084*/ 	.byte	0x00, 0xf0, 0x11, 0x00


	//----- nvinfo : EIATTR_KPARAM_INFO
	.align		4
.L_59:
        /*0088*/ 	.byte	0x04, 0x17
        /*008a*/ 	.short	(.L_61 - .L_60)
.L_60:
        /*008c*/ 	.word	0x00000000
        /*0090*/ 	.short	0x0002
        /*0092*/ 	.short	0x0010
        /*0094*/ 	.byte	0x00, 0xf0, 0x21, 0x00


	//----- nvinfo : EIATTR_KPARAM_INFO
	.align		4
.L_61:
        /*0098*/ 	.byte	0x04, 0x17
        /*009a*/ 	.short	(.L_63 - .L_62)
.L_62:
        /*009c*/ 	.word	0x00000000
        /*00a0*/ 	.short	0x0001
        /*00a2*/ 	.short	0x0008
        /*00a4*/ 	.byte	0x00, 0xf0, 0x21, 0x00


	//----- nvinfo : EIATTR_KPARAM_INFO
	.align		4
.L_63:
        /*00a8*/ 	.byte	0x04, 0x17
        /*00aa*/ 	.short	(.L_65 - .L_64)
.L_64:
        /*00ac*/ 	.word	0x00000000
        /*00b0*/ 	.short	0x0000
        /*00b2*/ 	.short	0x0000
        /*00b4*/ 	.byte	0x00, 0xf0, 0x21, 0x00


	//----- nvinfo : EIATTR_SPARSE_MMA_MASK
	.align		4
.L_65:
        /*00b8*/ 	.byte	0x03, 0x50
        /*00ba*/ 	.short	0x0000


	//----- nvinfo : EIATTR_MAXREG_COUNT
	.align		4
        /*00bc*/ 	.byte	0x03, 0x1b
        /*00be*/ 	.short	0x00ff


	//----- nvinfo : EIATTR_MERCURY_ISA_VERSION
	.align		4
        /*00c0*/ 	.byte	0x03, 0x5f
        /*00c2*/ 	.short	0x0101


	//----- nvinfo : EIATTR_VRC_CTA_INIT_COUNT
	.align		4
        /*00c4*/ 	.byte	0x02, 0x4a
	.zero		1
	.zero		1


	//----- nvinfo : EIATTR_EXIT_INSTR_OFFSETS
	.align		4
        /*00c8*/ 	.byte	0x04, 0x1c
        /*00ca*/ 	.short	(.L_67 - .L_66)


	//   ....[0]....
.L_66:
        /*00cc*/ 	.word	0x000000e0


	//   ....[1]....
        /*00d0*/ 	.word	0x00000cc0


	//----- nvinfo : EIATTR_CBANK_PARAM_SIZE
	.align		4
.L_67:
        /*00d4*/ 	.byte	0x03, 0x19
        /*00d6*/ 	.short	0x0058


	//----- nvinfo : EIATTR_PARAM_CBANK
	.align		4
        /*00d8*/ 	.byte	0x04, 0x0a
        /*00da*/ 	.short	(.L_69 - .L_68)
	.align		4
.L_68:
        /*00dc*/ 	.word	index@(.nv.constant0._Z18gemm_non_coalescedIfEvmmmT_PKS0_mS2_mS0_PS0_m)
        /*00e0*/ 	.short	0x0380
        /*00e2*/ 	.short	0x0058


	//----- nvinfo : EIATTR_SW_WAR
	.align		4
.L_69:
        /*00e4*/ 	.byte	0x04, 0x36
        /*00e6*/ 	.short	(.L_71 - .L_70)
.L_70:
        /*00e8*/ 	.word	0x00000008
.L_71:


//--------------------- .nv.callgraph             --------------------------
	.section	.nv.callgraph,"",@"SHT_CUDA_CALLGRAPH"
	.align	4
	.sectionentsize	8
	.align		4
        /*0000*/ 	.word	0x00000000
	.align		4
        /*0004*/ 	.word	0xffffffff
	.align		4
        /*0008*/ 	.word	0x00000000
	.align		4
        /*000c*/ 	.word	0xfffffffe
	.align		4
        /*0010*/ 	.word	0x00000000
	.align		4
        /*0014*/ 	.word	0xfffffffd
	.align		4
        /*0018*/ 	.word	0x00000000
	.align		4
        /*001c*/ 	.word	0xfffffffc


//--------------------- .text._Z14gemm_coalescedIfEvmmmT_PKS0_mS2_mS0_PS0_m --------------------------
	.section	.text._Z14gemm_coalescedIfEvmmmT_PKS0_mS2_mS0_PS0_m,"ax",@progbits
	.align	128
        .global         _Z14gemm_coalescedIfEvmmmT_PKS0_mS2_mS0_PS0_m
        .type           _Z14gemm_coalescedIfEvmmmT_PKS0_mS2_mS0_PS0_m,@function
        .size           _Z14gemm_coalescedIfEvmmmT_PKS0_mS2_mS0_PS0_m,(.L_x_12 - _Z14gemm_coalescedIfEvmmmT_PKS0_mS2_mS0_PS0_m)
        .other          _Z14gemm_coalescedIfEvmmmT_PKS0_mS2_mS0_PS0_m,@"STO_CUDA_ENTRY STV_DEFAULT"
_Z14gemm_coalescedIfEvmmmT_PKS0_mS2_mS0_PS0_m:
.text._Z14gemm_coalescedIfEvmmmT_PKS0_mS2_mS0_PS0_m:
[----:B------:R-:W-:Y:S01]  /*0000*/  LDC R1, c[0x0][0x37c] ;  /* 0x0000df00ff017b82 */ /* 0x000fe20000000800 */
[----:B------:R-:W0:Y:S07]  /*0010*/  S2R R11, SR_TID.X ;  /* 0x00000000000b7919 */ /* 0x000e2e0000002100 */
[----:B------:R-:W0:Y:S01]  /*0020*/  S2UR UR4, SR_CTAID.X ;  /* 0x00000000000479c3 */ /* 0x000e220000002500 */
[----:B------:R-:W1:Y:S01]  /*0030*/  LDCU.128 UR8, c[0x0][0x380] ;  /* 0x00007000ff0877ac */ /* 0x000e620008000c00 */
[----:B------:R-:W2:Y:S06]  /*0040*/  S2R R3, SR_TID.Y ;  /* 0x0000000000037919 */ /* 0x000eac0000002200 */
[----:B------:R-:W0:Y:S08]  /*0050*/  LDC R10, c[0x0][0x360] ;  /* 0x0000d800ff0a7b82 */ /* 0x000e300000000800 */
[----:B------:R-:W2:Y:S08]  /*0060*/  S2UR UR5, SR_CTAID.Y ;  /* 0x00000000000579c3 */ /* 0x000eb00000002600 */
[----:B------:R-:W2:Y:S01]  /*0070*/  LDC R0, c[0x0][0x364] ;  /* 0x0000d900ff007b82 */ /* 0x000ea20000000800 */
[----:B0-----:R-:W-:-:S05]  /*0080*/  IMAD R10, R10, UR4, R11 ;  /* 0x000000040a0a7c24 */ /* 0x001fca000f8e020b */
[----:B-1----:R-:W-:-:S04]  /*0090*/  ISETP.GE.U32.AND P0, PT, R10, UR10, PT ;  /* 0x0000000a0a007c0c */ /* 0x002fc8000bf06070 */
[----:B------:R-:W-:Y:S01]  /*00a0*/  ISETP.GE.U32.AND.EX P0, PT, RZ, UR11, PT, P0 ;  /* 0x0000000bff007c0c */ /* 0x000fe2000bf06100 */
[----:B--2---:R-:W-:-:S05]  /*00b0*/  IMAD R0, R0, UR5, R3 ;  /* 0x0000000500007c24 */ /* 0x004fca000f8e0203 */
[----:B------:R-:W-:-:S04]  /*00c0*/  ISETP.GE.U32.AND P1, PT, R0, UR8, PT ;  /* 0x0000000800007c0c */ /* 0x000fc8000bf26070 */
[----:B------:R-:W-:-:S13]  /*00d0*/  ISETP.GE.U32.OR.EX P0, PT, RZ, UR9, P0, P1 ;  /* 0x00000009ff007c0c */ /* 0x000fda0008706510 */
[----:B------:R-:W-:Y:S05]  /*00e0*/  @P0 EXIT ;  /* 0x000000000000094d */ /* 0x000fea0003800000 */
[----:B------:R-:W0:Y:S01]  /*00f0*/  LDCU.64 UR8, c[0x0][0x390] ;  /* 0x00007200ff0877ac */ /* 0x000e220008000a00 */
[----:B------:R-:W-:Y:S01]  /*0100*/  IMAD.MOV.U32 R9, RZ, RZ, RZ ;  /* 0x000000ffff097224 */ /* 0x000fe200078e00ff */
[----:B------:R-:W1:Y:S01]  /*0110*/  LDCU.64 UR10, c[0x0][0x358] ;  /* 0x00006b00ff0a77ac */ /* 0x000e620008000a00 */
[----:B0-----:R-:W-:-:S04]  /*0120*/  UISETP.NE.U32.AND UP0, UPT, UR8, URZ, UPT ;  /* 0x000000ff0800728c */ /* 0x001fc8000bf05070 */
[----:B------:R-:W-:-:S09]  /*0130*/  UISETP.NE.AND.EX UP0, UPT, UR9, URZ, UPT, UP0 ;  /* 0x000000ff0900728c */ /* 0x000fd2000bf05300 */
[----:B-1----:R-:W-:Y:S05]  /*0140*/  BRA.U !UP0, `(.L_x_0) ;  /* 0x0000000908a47547 */ /* 0x002fea000b800000 */
[----:B------:R-:W0:Y:S01]  /*0150*/  LDCU.64 UR4, c[0x0][0x3a8] ;  /* 0x00007500ff0477ac */ /* 0x000e220008000a00 */
[----:B------:R-:W1:Y:S01]  /*0160*/  LDC.64 R12, c[0x0][0x3b8] ;  /* 0x0000ee00ff0c7b82 */ /* 0x000e620000000a00 */
[----:B------:R-:W-:Y:S01]  /*0170*/  IMAD.MOV.U32 R9, RZ, RZ, RZ ;  /* 0x000000ffff097224 */ /* 0x000fe200078e00ff */
[----:B------:R-:W-:Y:S02]  /*0180*/  UISETP.GE.U32.AND UP1, UPT, UR8, 0x8, UPT ;  /* 0x000000080800788c */ /* 0x000fe4000bf26070 */
[----:B------:R-:W-:Y:S02]  /*0190*/  ULOP3.LUT UR12, UR8, 0x7, URZ, 0xc0, !UPT ;  /* 0x00000007080c7892 */ /* 0x000fe4000f8ec0ff */
[----:B------:R-:W-:Y:S02]  /*01a0*/  UISETP.GE.U32.AND.EX UP1, UPT, UR9, URZ, UPT, UP1 ;  /* 0x000000ff0900728c */ /* 0x000fe4000bf26110 */
[----:B------:R-:W-:-:S04]  /*01b0*/  UISETP.NE.U32.AND UP0, UPT, UR12, URZ, UPT ;  /* 0x000000ff0c00728c */ /* 0x000fc8000bf05070 */
[----:B------:R-:W-:Y:S01]  /*01c0*/  UISETP.NE.AND.EX UP0, UPT, URZ, URZ, UPT, UP0 ;  /* 0x000000ffff00728c */ /* 0x000fe2000bf05300 */
[----:B0-----:R-:W-:Y:S01]  /*01d0*/  IMAD.WIDE.U32 R14, R0, UR4, RZ ;  /* 0x00000004000e7c25 */ /* 0x001fe2000f8e00ff */
[----:B------:R-:W-:-:S03]  /*01e0*/  UMOV UR4, URZ ;  /* 0x000000ff00047c82 */ /* 0x000fc60008000000 */
[----:B------:R-:W-:Y:S01]  /*01f0*/  IMAD R2, R0, UR5, R15 ;  /* 0x0000000500027c24 */ /* 0x000fe2000f8e020f */
[----:B------:R-:W-:Y:S01]  /*0200*/  UMOV UR5, URZ ;  /* 0x000000ff00057c82 */ /* 0x000fe20008000000 */
[----:B------:R-:W-:Y:S05]  /*0210*/  BRA.U !UP1, `(.L_x_1) ;  /* 0x0000000509047547 */ /* 0x000fea000b800000 */
[----:B------:R-:W0:Y:S01]  /*0220*/  LDCU.64 UR14, c[0x0][0x3a0] ;  /* 0x00007400ff0e77ac */ /* 0x000e220008000a00 */
[----:B-1----:R-:W-:-:S04]  /*0230*/  IMAD.WIDE.U32 R16, R12, 0x4, RZ ;  /* 0x000000040c107825 */ /* 0x002fc800078e00ff */
[----:B------:R-:W-:Y:S01]  /*0240*/  HFMA2 R9, -RZ, RZ, 0, 0 ;  /* 0x00000000ff097431 */ /* 0x000fe200000001ff */
[----:B------:R-:W1:Y:S01]  /*0250*/  LDCU.64 UR6, c[0x0][0x3b0] ;  /* 0x00007600ff0677ac */ /* 0x000e620008000a00 */
[----:B------:R-:W-:Y:S01]  /*0260*/  IMAD.SHL.U32 R7, R13, 0x4, RZ ;  /* 0x000000040d077824 */ /* 0x000fe200078e00ff */
[----:B------:R-:W2:Y:S03]  /*0270*/  LDCU UR5, c[0x0][0x394] ;  /* 0x00007280ff0577ac */ /* 0x000ea60008000800 */
[----:B------:R-:W-:Y:S01]  /*0280*/  IMAD.IADD R6, R17, 0x1, R7 ;  /* 0x0000000111067824 */ /* 0x000fe200078e0207 */
[----:B------:R-:W-:Y:S01]  /*0290*/  ULOP3.LUT UR4, UR8, 0xfffffff8, URZ, 0xc0, !UPT ;  /* 0xfffffff808047892 */ /* 0x000fe2000f8ec0ff */
[----:B0-----:R-:W-:-:S04]  /*02a0*/  LEA R5, P1, R14, UR14, 0x2 ;  /* 0x0000000e0e057c11 */ /* 0x001fc8000f8210ff */
[----:B------:R-:W-:Y:S02]  /*02b0*/  IADD3 R5, P2, PT, R5, 0x10, RZ ;  /* 0x0000001005057810 */ /* 0x000fe40007f5e0ff */
[----:B------:R-:W-:Y:S02]  /*02c0*/  LEA.HI.X R19, R14, UR15, R2, 0x2, P1 ;  /* 0x0000000f0e137c11 */ /* 0x000fe400088f1402 */
[C---:B-1----:R-:W-:Y:S01]  /*02d0*/  LEA R4, P0, R10.reuse, UR6, 0x2 ;  /* 0x000000060a047c11 */ /* 0x042fe2000f8010ff */
[----:B------:R-:W-:Y:S02]  /*02e0*/  UMOV UR6, UR4 ;  /* 0x0000000400067c82 */ /* 0x000fe40008000000 */
[----:B------:R-:W-:Y:S01]  /*02f0*/  IMAD.X R19, RZ, RZ, R19, P2 ;  /* 0x000000ffff137224 */ /* 0x000fe200010e0613 */
[----:B------:R-:W-:Y:S01]  /*0300*/  LEA.HI.X R3, R10, UR7, RZ, 0x2, P0 ;  /* 0x000000070a037c11 */ /* 0x000fe200080f14ff */
[----:B--2---:R-:W-:-:S08]  /*0310*/  UMOV UR7, UR5 ;  /* 0x0000000500077c82 */ /* 0x004fd00008000000 */
.L_x_2:
[----:B------:R-:W-:Y:S01]  /*0320*/  MOV R18, R5 ;  /* 0x0000000500127202 */ /* 0x000fe20000000f00 */
[----:B------:R-:W-:Y:S01]  /*0330*/  IMAD.MOV.U32 R5, RZ, RZ, R3 ;  /* 0x000000ffff057224 */ /* 0x000fe200078e0003 */
[----:B------:R-:W-:-:S03]  /*0340*/  IADD3 R28, P0, PT, R4, R16, RZ ;  /* 0x00000010041c7210 */ /* 0x000fc60007f1e0ff */
[----:B------:R-:W2:Y:S02]  /*0350*/  LDG.E R21, desc[UR10][R18.64+-0x10] ;  /* 0xfffff00a12157981 */ /* 0x000ea4000c1e1900 */
[----:B------:R-:W-:Y:S01]  /*0360*/  IMAD.X R29, R3, 0x1, R6, P0 ;  /* 0x00000001031d7824 */ /* 0x000fe200000e0606 */
[----:B------:R-:W-:Y:S01]  /*0370*/  IADD3 R26, P0, PT, R28, R16, RZ ;  /* 0x000000101c1a7210 */ /* 0x000fe20007f1e0ff */
[----:B------:R-:W2:Y:S03]  /*0380*/  LDG.E R24, desc[UR10][R4.64] ;  /* 0x0000000a04187981 */ /* 0x000ea6000c1e1900 */
[----:B------:R-:W-:Y:S01]  /*0390*/  IADD3.X R27, PT, PT, R29, R6, RZ, P0, !PT ;  /* 0x000000061d1b7210 */ /* 0x000fe200007fe4ff */
[----:B------:R-:W3:Y:S04]  /*03a0*/  LDG.E R8, desc[UR10][R18.64+-0xc] ;  /* 0xfffff40a12087981 */ /* 0x000ee8000c1e1900 */
[----:B------:R-:W4:Y:S04]  /*03b0*/  LDG.E R7, desc[UR10][R26.64] ;  /* 0x0000000a1a077981 */ /* 0x000f28000c1e1900 */
[----:B------:R-:W3:Y:S04]  /*03c0*/  LDG.E R5, desc[UR10][R28.64] ;  /* 0x0000000a1c057981 */ /* 0x000ee8000c1e1900 */
[----:B------:R-:W4:Y:S01]  /*03d0*/  LDG.E R28, desc[UR10][R18.64+-0x8] ;  /* 0xfffff80a121c7981 */ /* 0x000f22000c1e1900 */
[----:B------:R-:W-:-:S03]  /*03e0*/  IADD3 R22, P0, PT, R26, R16, RZ ;  /* 0x000000101a167210 */ /* 0x000fc60007f1e0ff */
[----:B------:R-:W5:Y:S02]  /*03f0*/  LDG.E R29, desc[UR10][R18.64+0x8] ;  /* 0x0000080a121d7981 */ /* 0x000f64000c1e1900 */
[----:B------:R-:W-:Y:S01]  /*0400*/  IMAD.X R23, R27, 0x1, R6, P0 ;  /* 0x000000011b177824 */ /* 0x000fe200000e0606 */
[----:B------:R-:W-:-:S04]  /*0410*/  IADD3 R20, P0, PT, R22, R16, RZ ;  /* 0x0000001016147210 */ /* 0x000fc80007f1e0ff */
[----:B------:R-:W5:Y:S01]  /*0420*/  LDG.E R22, desc[UR10][R22.64] ;  /* 0x0000000a16167981 */ /* 0x000f62000c1e1900 */
[----:B--2---:R-:W-:Y:S01]  /*0430*/  FFMA R9, R21, R24, R9 ;  /* 0x0000001815097223 */ /* 0x004fe20000000009 */
[----:B------:R-:W-:Y:S01]  /*0440*/  IMAD.X R21, R23, 0x1, R6, P0 ;  /* 0x0000000117157824 */ /* 0x000fe200000e0606 */
[----:B------:R-:W-:Y:S01]  /*0450*/  IADD3 R24, P0, PT, R20, R16, RZ ;  /* 0x0000001014187210 */ /* 0x000fe20007f1e0ff */
[----:B------:R-:W2:Y:S03]  /*0460*/  LDG.E R23, desc[UR10][R18.64+0x4] ;  /* 0x0000040a12177981 */ /* 0x000ea6000c1e1900 */
[----:B------:R-:W-:Y:S01]  /*0470*/  IADD3.X R25, PT, PT, R21, R6, RZ, P0, !PT ;  /* 0x0000000615197210 */ /* 0x000fe200007fe4ff */
[----:B------:R-:W2:Y:S01]  /*0480*/  LDG.E R20, desc[UR10][R20.64] ;  /* 0x0000000a14147981 */ /* 0x000ea2000c1e1900 */
[----:B---3--:R-:W-:Y:S01]  /*0490*/  FFMA R9, R8, R5, R9 ;  /* 0x0000000508097223 */ /* 0x008fe20000000009 */
[----:B------:R-:W-:-:S02]  /*04a0*/  IADD3 R8, P0, PT, R24, R16, RZ ;  /* 0x0000001018087210 */ /* 0x000fc40007f1e0ff */
[----:B------:R-:W5:Y:S04]  /*04b0*/  LDG.E R5, desc[UR10][R18.64+-0x4] ;  /* 0xfffffc0a12057981 */ /* 0x000f68000c1e1900 */
[----:B------:R-:W3:Y:S01]  /*04c0*/  LDG.E R24, desc[UR10][R24.64] ;  /* 0x0000000a18187981 */ /* 0x000ee2000c1e1900 */
[----:B----4-:R-:W-:Y:S01]  /*04d0*/  FFMA R28, R28, R7, R9 ;  /* 0x000000071c1c7223 */ /* 0x010fe20000000009 */
[----:B------:R-:W-:Y:S02]  /*04e0*/  IMAD.X R9, R25, 0x1, R6, P0 ;  /* 0x0000000119097824 */ /* 0x000fe400000e0606 */
[----:B------:R-:W2:Y:S01]  /*04f0*/  LDG.E R7, desc[UR10][R18.64] ;  /* 0x0000000a12077981 */ /* 0x000ea2000c1e1900 */
[----:B------:R-:W-:-:S03]  /*0500*/  IADD3 R26, P0, PT, R8, R16, RZ ;  /* 0x00000010081a7210 */ /* 0x000fc60007f1e0ff */
[----:B------:R-:W4:Y:S02]  /*0510*/  LDG.E R8, desc[UR10][R8.64] ;  /* 0x0000000a08087981 */ /* 0x000f24000c1e1900 */
[----:B------:R-:W-:Y:S02]  /*0520*/  IMAD.X R27, R9, 0x1, R6, P0 ;  /* 0x00000001091b7824 */ /* 0x000fe400000e0606 */
[----:B------:R0:W4:Y:S04]  /*0530*/  LDG.E R21, desc[UR10][R18.64+0xc] ;  /* 0x00000c0a12157981 */ /* 0x000128000c1e1900 */
[----:B------:R-:W4:Y:S01]  /*0540*/  LDG.E R26, desc[UR10][R26.64] ;  /* 0x0000000a1a1a7981 */ /* 0x000f22000c1e1900 */
[----:B------:R-:W-:-:S04]  /*0550*/  UIADD3 UR6, UP1, UPT, UR6, -0x8, URZ ;  /* 0xfffffff806067890 */ /* 0x000fc8000ff3e0ff */
[----:B------:R-:W-:Y:S02]  /*0560*/  UIADD3.X UR7, UPT, UPT, UR7, -0x1, URZ, UP1, !UPT ;  /* 0xffffffff07077890 */ /* 0x000fe40008ffe4ff */
[----:B------:R-:W-:-:S04]  /*0570*/  UISETP.NE.U32.AND UP1, UPT, UR6, URZ, UPT ;  /* 0x000000ff0600728c */ /* 0x000fc8000bf25070 */
[----:B------:R-:W-:Y:S01]  /*0580*/  UISETP.NE.AND.EX UP1, UPT, UR7, URZ, UPT, UP1 ;  /* 0x000000ff0700728c */ /* 0x000fe2000bf25310 */
[----:B------:R-:W-:-:S04]  /*0590*/  LEA R4, P0, R12, R4, 0x5 ;  /* 0x000000040c047211 */ /* 0x000fc800078028ff */
[----:B------:R-:W-:Y:S01]  /*05a0*/  LEA.HI.X R3, R12, R3, R13, 0x5, P0 ;  /* 0x000000030c037211 */ /* 0x000fe200000f2c0d */
[----:B-----5:R-:W-:Y:S01]  /*05b0*/  FFMA R22, R5, R22, R28 ;  /* 0x0000001605167223 */ /* 0x020fe2000000001c */
[----:B------:R-:W-:-:S03]  /*05c0*/  IADD3 R5, P1, PT, R18, 0x20, RZ ;  /* 0x0000002012057810 */ /* 0x000fc60007f3e0ff */
[----:B--2---:R-:W-:-:S04]  /*05d0*/  FFMA R20, R7, R20, R22 ;  /* 0x0000001407147223 */ /* 0x004fc80000000016 */
[----:B---3--:R-:W-:-:S04]  /*05e0*/  FFMA R20, R23, R24, R20 ;  /* 0x0000001817147223 */ /* 0x008fc80000000014 */
[----:B----4-:R-:W-:Y:S01]  /*05f0*/  FFMA R8, R29, R8, R20 ;  /* 0x000000081d087223 */ /* 0x010fe20000000014 */
[----:B0-----:R-:W-:-:S03]  /*0600*/  IADD3.X R19, PT, PT, RZ, R19, RZ, P1, !PT ;  /* 0x00000013ff137210 */ /* 0x001fc60000ffe4ff */
[----:B------:R-:W-:Y:S01]  /*0610*/  FFMA R9, R21, R26, R8 ;  /* 0x0000001a15097223 */ /* 0x000fe20000000008 */
[----:B------:R-:W-:Y:S06]  /*0620*/  BRA.U UP1, `(.L_x_2) ;  /* 0xfffffffd013c7547 */ /* 0x000fec000b83ffff */
.L_x_1:
[----:B------:R-:W-:Y:S05]  /*0630*/  BRA.U !UP0, `(.L_x_0) ;  /* 0x0000000508687547 */ /* 0x000fea000b800000 */
[----:B------:R-:W-:Y:S02]  /*0640*/  UISETP.GE.U32.AND UP1, UPT, UR12, 0x4, UPT ;  /* 0x000000040c00788c */ /* 0x000fe4000bf26070 */
[----:B------:R-:W-:Y:S02]  /*0650*/  ULOP3.LUT UR7, UR8, 0x3, URZ, 0xc0, !UPT ;  /* 0x0000000308077892 */ /* 0x000fe4000f8ec0ff */
[----:B------:R-:W-:Y:S02]  /*0660*/  UISETP.GE.U32.AND.EX UP1, UPT, URZ, URZ, UPT, UP1 ;  /* 0x000000ffff00728c */ /* 0x000fe4000bf26110 */
[----:B------:R-:W-:-:S04]  /*0670*/  UISETP.NE.U32.AND UP0, UPT, UR7, URZ, UPT ;  /* 0x000000ff0700728c */ /* 0x000fc8000bf05070 */
[----:B------:R-:W-:-:S03]  /*0680*/  UISETP.NE.AND.EX UP0, UPT, URZ, URZ, UPT, UP0 ;  /* 0x000000ffff00728c */ /* 0x000fc6000bf05300 */
[----:B------:R-:W-:Y:S08]  /*0690*/  BRA.U !UP1, `(.L_x_3) ;  /* 0x00000001098c7547 */ /* 0x000ff0000b800000 */
[----:B------:R-:W0:Y:S01]  /*06a0*/  LDCU.64 UR12, c[0x0][0x3a0] ;  /* 0x00007400ff0c77ac */ /* 0x000e220008000a00 */
[----:B-1----:R-:W-:Y:S01]  /*06b0*/  IMAD R4, R12, UR5, RZ ;  /* 0x000000050c047c24 */ /* 0x002fe2000f8e02ff */
[----:B------:R-:W-:Y:S01]  /*06c0*/  IADD3 R5, P0, PT, R14, UR4, RZ ;  /* 0x000000040e057c10 */ /* 0x000fe2000ff1e0ff */
[----:B------:R-:W-:Y:S01]  /*06d0*/  IMAD.MOV.U32 R11, RZ, RZ, RZ ;  /* 0x000000ffff0b7224 */ /* 0x000fe200078e00ff */
[----:B------:R-:W1:Y:S01]  /*06e0*/  LDCU.64 UR14, c[0x0][0x3b0] ;  /* 0x00007600ff0e77ac */ /* 0x000e620008000a00 */
[----:B------:R-:W-:Y:S01]  /*06f0*/  IMAD R3, R13, UR4, R4 ;  /* 0x000000040d037c24 */ /* 0x000fe2000f8e0204 */
[----:B------:R-:W-:Y:S01]  /*0700*/  IADD3.X R8, PT, PT, R2, UR5, RZ, P0, !PT ;  /* 0x0000000502087c10 */ /* 0x000fe200087fe4ff */
[C---:B------:R-:W-:Y:S01]  /*0710*/  IMAD.WIDE.U32 R6, R12.reuse, UR4, R10 ;  /* 0x000000040c067c25 */ /* 0x040fe2000f8e000a */
[----:B------:R-:W-:-:S03]  /*0720*/  SHF.L.U64.HI R23, R12, 0x2, R13 ;  /* 0x000000020c177819 */ /* 0x000fc6000001020d */
[----:B------:R-:W-:Y:S01]  /*0730*/  IMAD.IADD R3, R7, 0x1, R3 ;  /* 0x0000000107037824 */ /* 0x000fe200078e0203 */
[----:B------:R-:W-:Y:S02]  /*0740*/  SHF.L.U32 R7, R12, 0x2, RZ ;  /* 0x000000020c077819 */ /* 0x000fe400000006ff */
[C---:B0-----:R-:W-:Y:S02]  /*0750*/  LEA R4, P0, R5.reuse, UR12, 0x2 ;  /* 0x0000000c05047c11 */ /* 0x041fe4000f8010ff */
[C---:B-1----:R-:W-:Y:S02]  /*0760*/  LEA R20, P1, R6.reuse, UR14, 0x2 ;  /* 0x0000000e06147c11 */ /* 0x042fe4000f8210ff */
[----:B------:R-:W-:Y:S02]  /*0770*/  LEA.HI.X R5, R5, UR13, R8, 0x2, P0 ;  /* 0x0000000d05057c11 */ /* 0x000fe400080f1408 */
[----:B------:R-:W-:Y:S02]  /*0780*/  LEA.HI.X R21, R6, UR15, R3, 0x2, P1 ;  /* 0x0000000f06157c11 */ /* 0x000fe400088f1403 */
[----:B------:R-:W-:Y:S01]  /*0790*/  IADD3 R18, P0, PT, R7, R20, RZ ;  /* 0x0000001407127210 */ /* 0x000fe20007f1e0ff */
[----:B------:R-:W2:Y:S03]  /*07a0*/  LDG.E R8, desc[UR10][R4.64] ;  /* 0x0000000a04087981 */ /* 0x000ea6000c1e1900 */
[-C--:B------:R-:W-:Y:S01]  /*07b0*/  IADD3 R16, P1, PT, R18, R7.reuse, RZ ;  /* 0x0000000712107210 */ /* 0x080fe20007f3e0ff */
[----:B------:R-:W-:Y:S01]  /*07c0*/  IMAD.X R19, R23, 0x1, R21, P0 ;  /* 0x0000000117137824 */ /* 0x000fe200000e0615 */
[----:B------:R-:W2:Y:S02]  /*07d0*/  LDG.E R3, desc[UR10][R20.64] ;  /* 0x0000000a14037981 */ /* 0x000ea4000c1e1900 */
[----:B------:R-:W-:Y:S01]  /*07e0*/  IADD3 R6, P0, PT, R16, R7, RZ ;  /* 0x0000000710067210 */ /* 0x000fe20007f1e0ff */
[----:B------:R-:W-:Y:S01]  /*07f0*/  IMAD.X R17, R19, 0x1, R23, P1 ;  /* 0x0000000113117824 */ /* 0x000fe200008e0617 */
[----:B------:R-:W3:Y:S04]  /*0800*/  LDG.E R18, desc[UR10][R18.64] ;  /* 0x0000000a12127981 */ /* 0x000ee8000c1e1900 */
[----:B------:R-:W3:Y:S01]  /*0810*/  LDG.E R22, desc[UR10][R4.64+0x4] ;  /* 0x0000040a04167981 */ /* 0x000ee2000c1e1900 */
[----:B------:R-:W-:-:S03]  /*0820*/  IADD3.X R7, PT, PT, R17, R23, RZ, P0, !PT ;  /* 0x0000001711077210 */ /* 0x000fc600007fe4ff */
[----:B------:R-:W4:Y:S04]  /*0830*/  LDG.E R16, desc[UR10][R16.64] ;  /* 0x0000000a10107981 */ /* 0x000f28000c1e1900 */
[----:B------:R-:W4:Y:S04]  /*0840*/  LDG.E R24, desc[UR10][R4.64+0x8] ;  /* 0x0000080a04187981 */ /* 0x000f28000c1e1900 */
[----:B------:R-:W5:Y:S04]  /*0850*/  LDG.E R20, desc[UR10][R4.64+0xc] ;  /* 0x00000c0a04147981 */ /* 0x000f68000c1e1900 */
[----:B------:R-:W5:Y:S01]  /*0860*/  LDG.E R6, desc[UR10][R6.64] ;  /* 0x0000000a06067981 */ /* 0x000f62000c1e1900 */
[----:B------:R-:W-:-:S04]  /*0870*/  UIADD3 UR4, UP1, UPT, UR4, 0x4, URZ ;  /* 0x0000000404047890 */ /* 0x000fc8000ff3e0ff */
[----:B------:R-:W-:Y:S01]  /*0880*/  UIADD3.X UR5, UPT, UPT, URZ, UR5, URZ, UP1, !UPT ;  /* 0x00000005ff057290 */ /* 0x000fe20008ffe4ff */
[----:B--2---:R-:W-:-:S04]  /*0890*/  FFMA R3, R8, R3, R9 ;  /* 0x0000000308037223 */ /* 0x004fc80000000009 */
[----:B---3--:R-:W-:-:S04]  /*08a0*/  FFMA R3, R22, R18, R3 ;  /* 0x0000001216037223 */ /* 0x008fc80000000003 */
[----:B----4-:R-:W-:-:S04]  /*08b0*/  FFMA R3, R24, R16, R3 ;  /* 0x0000001018037223 */ /* 0x010fc80000000003 */
[----:B-----5:R-:W-:-:S07]  /*08c0*/  FFMA R9, R20, R6, R3 ;  /* 0x0000000614097223 */ /* 0x020fce0000000003 */
.L_x_3:
[----:B------:R-:W-:Y:S05]  /*08d0*/  BRA.U !UP0, `(.L_x_0) ;  /* 0x0000000108c07547 */ /* 0x000fea000b800000 */
[----:B------:R-:W-:Y:S02]  /*08e0*/  UISETP.NE.U32.AND UP1, UPT, UR7, 0x1, UPT ;  /* 0x000000010700788c */ /* 0x000fe4000bf25070 */
[----:B------:R-:W-:Y:S02]  /*08f0*/  ULOP3.LUT UR6, UR8, 0x1, URZ, 0xc0, !UPT ;  /* 0x0000000108067892 */ /* 0x000fe4000f8ec0ff */
[----:B------:R-:W-:Y:S02]  /*0900*/  UISETP.NE.AND.EX UP1, UPT, URZ, URZ, UPT, UP1 ;  /* 0x000000ffff00728c */ /* 0x000fe4000bf25310 */
[----:B------:R-:W-:-:S04]  /*0910*/  UISETP.NE.U32.AND UP0, UPT, UR6, 0x1, UPT ;  /* 0x000000010600788c */ /* 0x000fc8000bf05070 */
[----:B------:R-:W-:-:S03]  /*0920*/  UISETP.NE.U32.AND.EX UP0, UPT, URZ, URZ, UPT, UP0 ;  /* 0x000000ffff00728c */ /* 0x000fc6000bf05100 */
[----:B------:R-:W-:Y:S08]  /*0930*/  BRA.U !UP1, `(.L_x_4) ;  /* 0x0000000109607547 */ /* 0x000ff0000b800000 */
[----:B------:R-:W0:Y:S01]  /*0940*/  LDCU.64 UR6, c[0x0][0x3a0] ;  /* 0x00007400ff0677ac */ /* 0x000e220008000a00 */
[----:B------:R-:W-:Y:S01]  /*0950*/  IMAD.MOV.U32 R4, RZ, RZ, R10 ;  /* 0x000000ffff047224 */ /* 0x000fe200078e000a */
[----:B------:R-:W-:Y:S01]  /*0960*/  IADD3 R3, P0, PT, R14, UR4, RZ ;  /* 0x000000040e037c10 */ /* 0x000fe2000ff1e0ff */
[----:B------:R-:W-:Y:S01]  /*0970*/  IMAD.MOV.U32 R5, RZ, RZ, RZ ;  /* 0x000000ffff057224 */ /* 0x000fe200078e00ff */
[----:B------:R-:W2:Y:S01]  /*0980*/  LDCU.64 UR8, c[0x0][0x3b0] ;  /* 0x00007600ff0877ac */ /* 0x000ea20008000a00 */
[C---:B-1----:R-:W-:Y:S02]  /*0990*/  IMAD R8, R12.reuse, UR5, RZ ;  /* 0x000000050c087c24 */ /* 0x042fe4000f8e02ff */
[----:B------:R-:W-:-:S04]  /*09a0*/  IMAD.WIDE.U32 R6, R12, UR4, R4 ;  /* 0x000000040c067c25 */ /* 0x000fc8000f8e0004 */
[----:B------:R-:W-:Y:S01]  /*09b0*/  IMAD R5, R13, UR4, R8 ;  /* 0x000000040d057c24 */ /* 0x000fe2000f8e0208 */
[----:B------:R-:W-:-:S04]  /*09c0*/  IADD3.X R8, PT, PT, R2, UR5, RZ, P0, !PT ;  /* 0x0000000502087c10 */ /* 0x000fc800087fe4ff */
[----:B------:R-:W-:Y:S02]  /*09d0*/  IADD3 R7, PT, PT, R7, R5, RZ ;  /* 0x0000000507077210 */ /* 0x000fe40007ffe0ff */
[C---:B0-----:R-:W-:Y:S02]  /*09e0*/  LEA R4, P0, R3.reuse, UR6, 0x2 ;  /* 0x0000000603047c11 */ /* 0x041fe4000f8010ff */
[C---:B--2---:R-:W-:Y:S02]  /*09f0*/  LEA R16, P1, R6.reuse, UR8, 0x2 ;  /* 0x0000000806107c11 */ /* 0x044fe4000f8210ff */
[----:B------:R-:W-:Y:S02]  /*0a00*/  LEA.HI.X R5, R3, UR7, R8, 0x2, P0 ;  /* 0x0000000703057c11 */ /* 0x000fe400080f1408 */
[----:B------:R-:W-:Y:S02]  /*0a10*/  LEA.HI.X R17, R6, UR9, R7, 0x2, P1 ;  /* 0x0000000906117c11 */ /* 0x000fe400088f1407 */
[C---:B------:R-:W-:Y:S01]  /*0a20*/  LEA R6, P0, R12.reuse, R16, 0x2 ;  /* 0x000000100c067211 */ /* 0x040fe200078010ff */
[----:B------:R-:W2:Y:S03]  /*0a30*/  LDG.E R8, desc[UR10][R4.64] ;  /* 0x0000000a04087981 */ /* 0x000ea6000c1e1900 */
[----:B------:R-:W-:Y:S01]  /*0a40*/  LEA.HI.X R7, R12, R17, R13, 0x2, P0 ;  /* 0x000000110c077211 */ /* 0x000fe200000f140d */
[----:B------:R-:W2:Y:S04]  /*0a50*/  LDG.E R16, desc[UR10][R16.64] ;  /* 0x0000000a10107981 */ /* 0x000ea8000c1e1900 */
[----:B------:R-:W3:Y:S04]  /*0a60*/  LDG.E R18, desc[UR10][R4.64+0x4] ;  /* 0x0000040a04127981 */ /* 0x000ee8000c1e1900 */
[----:B------:R-:W3:Y:S01]  /*0a70*/  LDG.E R6, desc[UR10][R6.64] ;  /* 0x0000000a06067981 */ /* 0x000ee2000c1e1900 */
[----:B------:R-:W-:-:S04]  /*0a80*/  UIADD3 UR4, UP1, UPT, UR4, 0x2, URZ ;  /* 0x0000000204047890 */ /* 0x000fc8000ff3e0ff */
[----:B------:R-:W-:Y:S01]  /*0a90*/  UIADD3.X UR5, UPT, UPT, URZ, UR5, URZ, UP1, !UPT ;  /* 0x00000005ff057290 */ /* 0x000fe20008ffe4ff */
[----:B--2---:R-:W-:-:S04]  /*0aa0*/  FFMA R9, R8, R16, R9 ;  /* 0x0000001008097223 */ /* 0x004fc80000000009 */
[----:B---3--:R-:W-:-:S07]  /*0ab0*/  FFMA R9, R18, R6, R9 ;  /* 0x0000000612097223 */ /* 0x008fce0000000009 */
.L_x_4:
[----:B------:R-:W-:Y:S05]  /*0ac0*/  BRA.U UP0, `(.L_x_0) ;  /* 0x0000000100447547 */ /* 0x000fea000b800000 */
[----:B------:R-:W0:Y:S01]  /*0ad0*/  LDCU.64 UR6, c[0x0][0x3a0] ;  /* 0x00007400ff0677ac */ /* 0x000e220008000a00 */
[----:B-1----:R-:W-:Y:S01]  /*0ae0*/  IMAD R4, R12, UR5, RZ ;  /* 0x000000050c047c24 */ /* 0x002fe2000f8e02ff */
[----:B------:R-:W-:Y:S01]  /*0af0*/  IADD3 R14, P0, PT, R14, UR4, RZ ;  /* 0x000000040e0e7c10 */ /* 0x000fe2000ff1e0ff */
[----:B------:R-:W-:Y:S01]  /*0b00*/  IMAD.MOV.U32 R5, RZ, RZ, RZ ;  /* 0x000000ffff057224 */ /* 0x000fe200078e00ff */
[----:B------:R-:W1:Y:S01]  /*0b10*/  LDCU.64 UR8, c[0x0][0x3b0] ;  /* 0x00007600ff0877ac */ /* 0x000e620008000a00 */
[----:B------:R-:W-:Y:S01]  /*0b20*/  IMAD R7, R13, UR4, R4 ;  /* 0x000000040d077c24 */ /* 0x000fe2000f8e0204 */
[----:B------:R-:W-:Y:S01]  /*0b30*/  IADD3.X R3, PT, PT, R2, UR5, RZ, P0, !PT ;  /* 0x0000000502037c10 */ /* 0x000fe200087fe4ff */
[----:B------:R-:W-:-:S04]  /*0b40*/  IMAD.MOV.U32 R4, RZ, RZ, R10 ;  /* 0x000000ffff047224 */ /* 0x000fc800078e000a */
[----:B------:R-:W-:-:S05]  /*0b50*/  IMAD.WIDE.U32 R12, R12, UR4, R4 ;  /* 0x000000040c0c7c25 */ /* 0x000fca000f8e0004 */
[----:B------:R-:W-:Y:S02]  /*0b60*/  IADD3 R5, PT, PT, R13, R7, RZ ;  /* 0x000000070d057210 */ /* 0x000fe40007ffe0ff */
[----:B0-----:R-:W-:Y:S02]  /*0b70*/  LEA R2, P0, R14, UR6, 0x2 ;  /* 0x000000060e027c11 */ /* 0x001fe4000f8010ff */
[----:B-1----:R-:W-:Y:S02]  /*0b80*/  LEA R4, P1, R12, UR8, 0x2 ;  /* 0x000000080c047c11 */ /* 0x002fe4000f8210ff */
[----:B------:R-:W-:Y:S02]  /*0b90*/  LEA.HI.X R3, R14, UR7, R3, 0x2, P0 ;  /* 0x000000070e037c11 */ /* 0x000fe400080f1403 */
[----:B------:R-:W-:-:S03]  /*0ba0*/  LEA.HI.X R5, R12, UR9, R5, 0x2, P1 ;  /* 0x000000090c057c11 */ /* 0x000fc600088f1405 */
[----:B------:R-:W2:Y:S04]  /*0bb0*/  LDG.E R2, desc[UR10][R2.64] ;  /* 0x0000000a02027981 */ /* 0x000ea8000c1e1900 */
[----:B------:R-:W2:Y:S02]  /*0bc0*/  LDG.E R4, desc[UR10][R4.64] ;  /* 0x0000000a04047981 */ /* 0x000ea4000c1e1900 */
[----:B--2---:R-:W-:-:S07]  /*0bd0*/  FFMA R9, R2, R4, R9 ;  /* 0x0000000402097223 */ /* 0x004fce0000000009 */
.L_x_0:
[----:B------:R-:W0:Y:S01]  /*0be0*/  LDCU.64 UR4, c[0x0][0x3d0] ;  /* 0x00007a00ff0477ac */ /* 0x000e220008000a00 */
[----:B------:R-:W-:Y:S02]  /*0bf0*/  HFMA2 R5, -RZ, RZ, 0, 0 ;  /* 0x00000000ff057431 */ /* 0x000fe400000001ff */
[----:B------:R-:W-:Y:S01]  /*0c00*/  IMAD.MOV.U32 R4, RZ, RZ, R10 ;  /* 0x000000ffff047224 */ /* 0x000fe200078e000a */
[----:B------:R-:W2:Y:S03]  /*0c10*/  LDCU.64 UR6, c[0x0][0x3c8] ;  /* 0x00007900ff0677ac */ /* 0x000ea60008000a00 */
[C---:B0-----:R-:W-:Y:S01]  /*0c20*/  IMAD.WIDE.U32 R4, R0.reuse, UR4, R4 ;  /* 0x0000000400047c25 */ /* 0x041fe2000f8e0004 */
[----:B------:R-:W0:Y:S03]  /*0c30*/  LDCU UR4, c[0x0][0x3c0] ;  /* 0x00007800ff0477ac */ /* 0x000e260008000800 */
[----:B------:R-:W-:Y:S01]  /*0c40*/  IMAD R3, R0, UR5, R5 ;  /* 0x0000000500037c24 */ /* 0x000fe2000f8e0205 */
[C---:B--2---:R-:W-:Y:S01]  /*0c50*/  LEA R2, P0, R4.reuse, UR6, 0x2 ;  /* 0x0000000604027c11 */ /* 0x044fe2000f8010ff */
[----:B------:R-:W2:Y:S03]  /*0c60*/  LDCU UR5, c[0x0][0x398] ;  /* 0x00007300ff0577ac */ /* 0x000ea60008000800 */
[----:B------:R-:W-:-:S05]  /*0c70*/  LEA.HI.X R3, R4, UR7, R3, 0x2, P0 ;  /* 0x0000000704037c11 */ /* 0x000fca00080f1403 */
[----:B------:R-:W0:Y:S02]  /*0c80*/  LDG.E R0, desc[UR10][R2.64] ;  /* 0x0000000a02007981 */ /* 0x000e24000c1e1900 */
[----:B0-----:R-:W-:-:S04]  /*0c90*/  FMUL R0, R0, UR4 ;  /* 0x0000000400007c20 */ /* 0x001fc80008400000 */
[----:B--2---:R-:W-:-:S05]  /*0ca0*/  FFMA R9, R9, UR5, R0 ;  /* 0x0000000509097c23 */ /* 0x004fca0008000000 */
[----:B------:R-:W-:Y:S01]  /*0cb0*/  STG.E desc[UR10][R2.64], R9 ;  /* 0x0000000902007986 */ /* 0x000fe2000c10190a */
[----:B------:R-:W-:Y:S05]  /*0cc0*/  EXIT ;  /* 0x000000000000794d */ /* 0x000fea0003800000 */
.L_x_5:
[----:B------:R-:W-:-:S00]  /*0cd0*/  BRA `(.L_x_5) ;  /* 0xfffffffc00fc7947 */ /* 0x000fc0000383ffff */
[----:B------:R-:W-:-:S00]  /*0ce0*/  NOP ;  /* 0x0000000000007918 */ /* 0x000fc00000000000 */
        /* <DEDUP_REMOVED lines=9> */
.L_x_12:


//--------------------- .text._Z18gemm_non_coalescedIfEvmmmT_PKS0_mS2_mS0_PS0_m --------------------------
	.section	.text._Z18gemm_non_coalescedIfEvmmmT_PKS0_mS2_mS0_PS0_m,"ax",@progbits
	.align	128
        .global         _Z18gemm_non_coalescedIfEvmmmT_PKS0_mS2_mS0_PS0_m
        .type           _Z18gemm_non_coalescedIfEvmmmT_PKS0_mS2_mS0_PS0_m,@function
        .size           _Z18gemm_non_coalescedIfEvmmmT_PKS0_mS2_mS0_PS0_m,(.L_x_13 - _Z18gemm_non_coalescedIfEvmmmT_PKS0_mS2_mS0_PS0_m)
        .other          _Z18gemm_non_coalescedIfEvmmmT_PKS0_mS2_mS0_PS0_m,@"STO_CUDA_ENTRY STV_DEFAULT"
_Z18gemm_non_coalescedIfEvmmmT_PKS0_mS2_mS0_PS0_m:
.text._Z18gemm_non_coalescedIfEvmmmT_PKS0_mS2_mS0_PS0_m:
[----:B------:R-:W-:Y:S01]  /*0000*/  LDC R1, c[0x0][0x37c] ;  /* 0x0000df00ff017b82 */ /* 0x000fe20000000800 */
[----:B------:R-:W0:Y:S07]  /*0010*/  S2R R11, SR_TID.Y ;  /* 0x00000000000b7919 */ /* 0x000e2e0000002200 */
[----:B------:R-:W1:Y:S01]  /*0020*/  LDC R0, c[0x0][0x360] ;  /* 0x0000d800ff007b82 */ /* 0x000e620000000800 */
[----:B------:R-:W2:Y:S01]  /*0030*/  LDCU.128 UR8, c[0x0][0x380] ;  /* 0x00007000ff0877ac */ /* 0x000ea20008000c00 */
[----:B------:R-:W1:Y:S06]  /*0040*/  S2R R3, SR_TID.X ;  /* 0x0000000000037919 */ /* 0x000e6c0000002100 */
[----:B------:R-:W0:Y:S08]  /*0050*/  S2UR UR5, SR_CTAID.Y ;  /* 0x00000000000579c3 */ /* 0x000e300000002600 */
[----:B------:R-:W0:Y:S08]  /*0060*/  LDC R10, c[0x0][0x364] ;  /* 0x0000d900ff0a7b82 */ /* 0x000e300000000800 */
[----:B------:R-:W1:Y:S01]  /*0070*/  S2UR UR4, SR_CTAID.X ;  /* 0x00000000000479c3 */ /* 0x000e620000002500 */
[----:B0-----:R-:W-:-:S05]  /*0080*/  IMAD R10, R10, UR5, R11 ;  /* 0x000000050a0a7c24 */ /* 0x001fca000f8e020b */
[----:B--2---:R-:W-:Y:S01]  /*0090*/  ISETP.GE.U32.AND P0, PT, R10, UR10, PT ;  /* 0x0000000a0a007c0c */ /* 0x004fe2000bf06070 */
[----:B-1----:R-:W-:-:S03]  /*00a0*/  IMAD R0, R0, UR4, R3 ;  /* 0x0000000400007c24 */ /* 0x002fc6000f8e0203 */
[----:B------:R-:W-:Y:S02]  /*00b0*/  ISETP.GE.U32.AND.EX P0, PT, RZ, UR11, PT, P0 ;  /* 0x0000000bff007c0c */ /* 0x000fe4000bf06100 */
        /* <DEDUP_REMOVED lines=38> */
.L_x_8:
        /* <DEDUP_REMOVED lines=49> */
.L_x_7:
        /* <DEDUP_REMOVED lines=42> */
.L_x_9:
        /* <DEDUP_REMOVED lines=31> */
.L_x_10:
        /* <DEDUP_REMOVED lines=18> */
.L_x_6:
        /* <DEDUP_REMOVED lines=15> */
.L_x_11:
        /* <DEDUP_REMOVED lines=11> */
.L_x_13:


//--------------------- .nv.shared.reserved.0     --------------------------
	.section	.nv.shared.reserved.0,"aw",@nobits
	.weak		__nv_reservedSMEM_offset_0_alias
	.size		__nv_reservedSMEM_offset_0_alias, 0, 64
	.other		__nv_reservedSMEM_offset_0_alias,@"STO_CUDA_RESERVED_SHARED STV_DEFAULT"
__nv_reservedSMEM_offset_0_alias:
	.zero		0
	.zero		64


//--------------------- .nv.constant0._Z14gemm_coalescedIfEvmmmT_PKS0_mS2_mS0_PS0_m --------------------------
	.section	.nv.constant0._Z14gemm_coalescedIfEvmmmT_PKS0_mS2_mS0_PS0_m,"a",@progbits
	.sectionflags	@""
	.align	4
.nv.constant0._Z14gemm_coalescedIfEvmmmT_PKS0_mS2_mS0_PS0_m:
	.zero		984


//--------------------- .nv.constant0._Z18gemm_non_coalescedIfEvmmmT_PKS0_mS2_mS0_PS0_m --------------------------
	.section	.nv.constant0._Z18gemm_non_coalescedIfEvmmmT_PKS0_mS2_mS0_PS0_m,"a",@progbits
	.sectionflags	@""
	.align	4
.nv.constant0._Z18gemm_non_coalescedIfEvmmmT_PKS0_mS2_mS0_PS0_m:
	.zero		984


//--------------------- SYMBOLS --------------------------

	.type		.nv.reservedSmem.offset0,@object
	.size		.nv.reservedSmem.offset0,0x4
